//
// Generated by NVIDIA NVVM Compiler
//
// Compiler Build ID: CL-36424714
// Cuda compilation tools, release 13.0, V13.0.88
// Based on NVVM 20.0.0
//

.version 9.0
.target sm_100
.address_size 64

	// .globl	_Z21calculateCellParallelPbS_PS_i

.visible .entry _Z21calculateCellParallelPbS_PS_i(
	.param .u64 .ptr .align 1 _Z21calculateCellParallelPbS_PS_i_param_0,
	.param .u64 .ptr .align 1 _Z21calculateCellParallelPbS_PS_i_param_1,
	.param .u64 .ptr .align 1 _Z21calculateCellParallelPbS_PS_i_param_2,
	.param .u32 _Z21calculateCellParallelPbS_PS_i_param_3
)
{
	.reg .pred 	%p<10>;
	.reg .b16 	%rs<8>;
	.reg .b32 	%r<154>;
	.reg .b64 	%rd<36>;

	ld.param.u64 	%rd17, [_Z21calculateCellParallelPbS_PS_i_param_0];
	ld.param.u64 	%rd15, [_Z21calculateCellParallelPbS_PS_i_param_1];
	ld.param.u64 	%rd16, [_Z21calculateCellParallelPbS_PS_i_param_2];
	ld.param.u32 	%r29, [_Z21calculateCellParallelPbS_PS_i_param_3];
	cvta.to.global.u64 	%rd1, %rd17;
	setp.lt.s32 	%p1, %r29, 1;
	mov.b16 	%rs7, 0;
	@%p1 bra 	$L__BB0_14;
	cvta.to.global.u64 	%rd18, %rd16;
	mov.u32 	%r32, %tid.x;
	mul.wide.u32 	%rd19, %r32, 8;
	add.s64 	%rd20, %rd18, %rd19;
	ld.global.u64 	%rd21, [%rd20];
	cvta.to.global.u64 	%rd2, %rd21;
	and.b32  	%r1, %r29, 15;
	setp.lt.u32 	%p2, %r29, 16;
	mov.b32 	%r146, 0;
	mov.u32 	%r153, %r146;
	@%p2 bra 	$L__BB0_4;
	and.b32  	%r146, %r29, 2147483632;
	neg.s32 	%r140, %r146;
	add.s64 	%rd33, %rd2, 7;
	add.s64 	%rd32, %rd1, 7;
	mov.b32 	%r153, 0;
$L__BB0_3:
	.pragma "nounroll";
	ld.global.u8 	%r34, [%rd32+-4];
	ld.global.u8 	%r35, [%rd32+-5];
	prmt.b32 	%r36, %r35, %r34, 0x3340U;
	ld.global.u8 	%r37, [%rd32+-6];
	ld.global.u8 	%r38, [%rd32+-7];
	prmt.b32 	%r39, %r38, %r37, 0x3340U;
	prmt.b32 	%r40, %r39, %r36, 0x5410U;
	ld.global.u8 	%r41, [%rd33+-4];
	ld.global.u8 	%r42, [%rd33+-5];
	prmt.b32 	%r43, %r42, %r41, 0x3340U;
	ld.global.u8 	%r44, [%rd33+-6];
	ld.global.u8 	%r45, [%rd33+-7];
	prmt.b32 	%r46, %r45, %r44, 0x3340U;
	prmt.b32 	%r47, %r46, %r43, 0x5410U;
	dp4a.s32.s32 	%r48, %r40, %r47, %r153;
	ld.global.u8 	%r49, [%rd32];
	ld.global.u8 	%r50, [%rd32+-1];
	prmt.b32 	%r51, %r50, %r49, 0x3340U;
	ld.global.u8 	%r52, [%rd32+-2];
	ld.global.u8 	%r53, [%rd32+-3];
	prmt.b32 	%r54, %r53, %r52, 0x3340U;
	prmt.b32 	%r55, %r54, %r51, 0x5410U;
	ld.global.u8 	%r56, [%rd33];
	ld.global.u8 	%r57, [%rd33+-1];
	prmt.b32 	%r58, %r57, %r56, 0x3340U;
	ld.global.u8 	%r59, [%rd33+-2];
	ld.global.u8 	%r60, [%rd33+-3];
	prmt.b32 	%r61, %r60, %r59, 0x3340U;
	prmt.b32 	%r62, %r61, %r58, 0x5410U;
	dp4a.s32.s32 	%r63, %r55, %r62, %r48;
	ld.global.u8 	%r64, [%rd32+4];
	ld.global.u8 	%r65, [%rd32+3];
	prmt.b32 	%r66, %r65, %r64, 0x3340U;
	ld.global.u8 	%r67, [%rd32+2];
	ld.global.u8 	%r68, [%rd32+1];
	prmt.b32 	%r69, %r68, %r67, 0x3340U;
	prmt.b32 	%r70, %r69, %r66, 0x5410U;
	ld.global.u8 	%r71, [%rd33+4];
	ld.global.u8 	%r72, [%rd33+3];
	prmt.b32 	%r73, %r72, %r71, 0x3340U;
	ld.global.u8 	%r74, [%rd33+2];
	ld.global.u8 	%r75, [%rd33+1];
	prmt.b32 	%r76, %r75, %r74, 0x3340U;
	prmt.b32 	%r77, %r76, %r73, 0x5410U;
	dp4a.s32.s32 	%r78, %r70, %r77, %r63;
	ld.global.u8 	%r79, [%rd32+8];
	ld.global.u8 	%r80, [%rd32+7];
	prmt.b32 	%r81, %r80, %r79, 0x3340U;
	ld.global.u8 	%r82, [%rd32+6];
	ld.global.u8 	%r83, [%rd32+5];
	prmt.b32 	%r84, %r83, %r82, 0x3340U;
	prmt.b32 	%r85, %r84, %r81, 0x5410U;
	ld.global.u8 	%r86, [%rd33+8];
	ld.global.u8 	%r87, [%rd33+7];
	prmt.b32 	%r88, %r87, %r86, 0x3340U;
	ld.global.u8 	%r89, [%rd33+6];
	ld.global.u8 	%r90, [%rd33+5];
	prmt.b32 	%r91, %r90, %r89, 0x3340U;
	prmt.b32 	%r92, %r91, %r88, 0x5410U;
	dp4a.s32.s32 	%r153, %r85, %r92, %r78;
	add.s32 	%r140, %r140, 16;
	add.s64 	%rd33, %rd33, 16;
	add.s64 	%rd32, %rd32, 16;
	setp.ne.s32 	%p3, %r140, 0;
	@%p3 bra 	$L__BB0_3;
$L__BB0_4:
	setp.eq.s32 	%p4, %r1, 0;
	@%p4 bra 	$L__BB0_13;
	and.b32  	%r11, %r29, 7;
	setp.lt.u32 	%p5, %r1, 8;
	@%p5 bra 	$L__BB0_7;
	cvt.u64.u32 	%rd22, %r146;
	add.s64 	%rd23, %rd2, %rd22;
	add.s64 	%rd24, %rd1, %rd22;
	ld.global.u8 	%r94, [%rd24+3];
	ld.global.u8 	%r95, [%rd24+2];
	prmt.b32 	%r96, %r95, %r94, 0x3340U;
	ld.global.u8 	%r97, [%rd24+1];
	ld.global.u8 	%r98, [%rd24];
	prmt.b32 	%r99, %r98, %r97, 0x3340U;
	prmt.b32 	%r100, %r99, %r96, 0x5410U;
	ld.global.u8 	%r101, [%rd23+3];
	ld.global.u8 	%r102, [%rd23+2];
	prmt.b32 	%r103, %r102, %r101, 0x3340U;
	ld.global.u8 	%r104, [%rd23+1];
	ld.global.u8 	%r105, [%rd23];
	prmt.b32 	%r106, %r105, %r104, 0x3340U;
	prmt.b32 	%r107, %r106, %r103, 0x5410U;
	dp4a.s32.s32 	%r108, %r100, %r107, %r153;
	ld.global.u8 	%r109, [%rd24+7];
	ld.global.u8 	%r110, [%rd24+6];
	prmt.b32 	%r111, %r110, %r109, 0x3340U;
	ld.global.u8 	%r112, [%rd24+5];
	ld.global.u8 	%r113, [%rd24+4];
	prmt.b32 	%r114, %r113, %r112, 0x3340U;
	prmt.b32 	%r115, %r114, %r111, 0x5410U;
	ld.global.u8 	%r116, [%rd23+7];
	ld.global.u8 	%r117, [%rd23+6];
	prmt.b32 	%r118, %r117, %r116, 0x3340U;
	ld.global.u8 	%r119, [%rd23+5];
	ld.global.u8 	%r120, [%rd23+4];
	prmt.b32 	%r121, %r120, %r119, 0x3340U;
	prmt.b32 	%r122, %r121, %r118, 0x5410U;
	dp4a.s32.s32 	%r153, %r115, %r122, %r108;
	add.s32 	%r146, %r146, 8;
$L__BB0_7:
	setp.eq.s32 	%p6, %r11, 0;
	@%p6 bra 	$L__BB0_13;
	and.b32  	%r17, %r29, 3;
	setp.lt.u32 	%p7, %r11, 4;
	@%p7 bra 	$L__BB0_10;
	cvt.u64.u32 	%rd25, %r146;
	add.s64 	%rd26, %rd2, %rd25;
	add.s64 	%rd27, %rd1, %rd25;
	ld.global.u8 	%r124, [%rd27+3];
	ld.global.u8 	%r125, [%rd27+2];
	prmt.b32 	%r126, %r125, %r124, 0x3340U;
	ld.global.u8 	%r127, [%rd27+1];
	ld.global.u8 	%r128, [%rd27];
	prmt.b32 	%r129, %r128, %r127, 0x3340U;
	prmt.b32 	%r130, %r129, %r126, 0x5410U;
	ld.global.u8 	%r131, [%rd26+3];
	ld.global.u8 	%r132, [%rd26+2];
	prmt.b32 	%r133, %r132, %r131, 0x3340U;
	ld.global.u8 	%r134, [%rd26+1];
	ld.global.u8 	%r135, [%rd26];
	prmt.b32 	%r136, %r135, %r134, 0x3340U;
	prmt.b32 	%r137, %r136, %r133, 0x5410U;
	dp4a.s32.s32 	%r153, %r130, %r137, %r153;
	add.s32 	%r146, %r146, 4;
$L__BB0_10:
	setp.eq.s32 	%p8, %r17, 0;
	@%p8 bra 	$L__BB0_13;
	cvt.u64.u32 	%rd28, %r146;
	add.s64 	%rd35, %rd1, %rd28;
	add.s64 	%rd34, %rd2, %rd28;
	neg.s32 	%r151, %r17;
$L__BB0_12:
	.pragma "nounroll";
	ld.global.s8 	%rs4, [%rd34];
	ld.global.s8 	%rs5, [%rd35];
	mul.wide.s16 	%r138, %rs5, %rs4;
	add.s32 	%r153, %r138, %r153;
	add.s64 	%rd35, %rd35, 1;
	add.s64 	%rd34, %rd34, 1;
	add.s32 	%r151, %r151, 1;
	setp.ne.s32 	%p9, %r151, 0;
	@%p9 bra 	$L__BB0_12;
$L__BB0_13:
	cvt.u16.u32 	%rs6, %r153;
	and.b16  	%rs7, %rs6, 1;
$L__BB0_14:
	cvta.to.global.u64 	%rd29, %rd15;
	mov.u32 	%r139, %tid.x;
	cvt.u64.u32 	%rd30, %r139;
	add.s64 	%rd31, %rd29, %rd30;
	st.global.u8 	[%rd31], %rs7;
	ret;

}


// ===== COMPILED SASS (sm_100) =====

	.target	sm_100

	.elftype	@"ET_EXEC"


//--------------------- .note.nv.tkinfo           --------------------------
	.section	.note.nv.tkinfo,"",@"SHT_NOTE"
	.sectionflags	@"SHF_NOTE_NV_TKINFO"
	.tkinfo
        /*0018*/ 	.word	0x00000002
        /*0030*/ 	.string	""
        /*0030*/ 	.string	"ptxas"
        /*0030*/ 	.string	"Cuda compilation tools, release 13.0, V13.0.88"
        /*0030*/ 	.string	"Build cuda_13.0.r13.0/compiler.36424714_0"
        /*0030*/ 	.string	"-arch sm_100 -m 64 "



//--------------------- .note.nv.cuinfo           --------------------------
	.section	.note.nv.cuinfo,"",@"SHT_NOTE"
	.sectionflags	@"SHF_NOTE_NV_CUINFO"
        /*0018*/ 	.short	0x0002
        /*001a*/ 	.short	0x0064
        /*001c*/ 	.short	0x0082
	.zero		2


//--------------------- .nv.info                  --------------------------
	.section	.nv.info,"",@"SHT_CUDA_INFO"
	.align	4


	//----- nvinfo : EIATTR_REGCOUNT
	.align		4
        /*0000*/ 	.byte	0x04, 0x2f
        /*0002*/ 	.short	(.L_1 - .L_0)
	.align		4
.L_0:
        /*0004*/ 	.word	index@(_Z21calculateCellParallelPbS_PS_i)
        /*0008*/ 	.word	0x0000001e


	//----- nvinfo : EIATTR_FRAME_SIZE
	.align		4
.L_1:
        /*000c*/ 	.byte	0x04, 0x11
        /*000e*/ 	.short	(.L_3 - .L_2)
	.align		4
.L_2:
        /*0010*/ 	.word	index@(_Z21calculateCellParallelPbS_PS_i)
        /*0014*/ 	.word	0x00000000


	//----- nvinfo : EIATTR_MIN_STACK_SIZE
	.align		4
.L_3:
        /*0018*/ 	.byte	0x04, 0x12
        /*001a*/ 	.short	(.L_5 - .L_4)
	.align		4
.L_4:
        /*001c*/ 	.word	index@(_Z21calculateCellParallelPbS_PS_i)
        /*0020*/ 	.word	0x00000000
.L_5:


//--------------------- .nv.compat                --------------------------
	.section	.nv.compat,"",@"SHT_CUDA_COMPAT_INFO"
	.align	4
        /*0000*/ 	.byte	0x02, 0x09, 0x00, 0x00, 0x02, 0x02, 0x01, 0x00, 0x02, 0x05, 0x05, 0x00, 0x03, 0x07, 0x01, 0x01
        /*0010*/ 	.byte	0x02, 0x03, 0x00, 0x00, 0x02, 0x06, 0x01, 0x00, 0x04, 0x0b, 0x08, 0x00, 0x09, 0x00, 0x00, 0x00
        /*0020*/ 	.byte	0x00, 0x00, 0x00, 0x00


//--------------------- .nv.info._Z21calculateCellParallelPbS_PS_i --------------------------
	.section	.nv.info._Z21calculateCellParallelPbS_PS_i,"",@"SHT_CUDA_INFO"
	.sectionflags	@""
	.align	4


	//----- nvinfo : EIATTR_CUDA_API_VERSION
	.align		4
        /*0000*/ 	.byte	0x04, 0x37
        /*0002*/ 	.short	(.L_7 - .L_6)
.L_6:
        /*0004*/ 	.word	0x00000082


	//----- nvinfo : EIATTR_KPARAM_INFO
	.align		4
.L_7:
        /*0008*/ 	.byte	0x04, 0x17
        /*000a*/ 	.short	(.L_9 - .L_8)
.L_8:
        /*000c*/ 	.word	0x00000000
        /*0010*/ 	.short	0x0003
        /*0012*/ 	.short	0x0018
        /*0014*/ 	.byte	0x00, 0xf0, 0x11, 0x00


	//----- nvinfo : EIATTR_KPARAM_INFO
	.align		4
.L_9:
        /*0018*/ 	.byte	0x04, 0x17
        /*001a*/ 	.short	(.L_11 - .L_10)
.L_10:
        /*001c*/ 	.word	0x00000000
        /*0020*/ 	.short	0x0002
        /*0022*/ 	.short	0x0010
        /*0024*/ 	.byte	0x00, 0xf5, 0x21, 0x00


	//----- nvinfo : EIATTR_KPARAM_INFO
	.align		4
.L_11:
        /*0028*/ 	.byte	0x04, 0x17
        /*002a*/ 	.short	(.L_13 - .L_12)
.L_12:
        /*002c*/ 	.word	0x00000000
        /*0030*/ 	.short	0x0001
        /*0032*/ 	.short	0x0008
        /*0034*/ 	.byte	0x00, 0xf5, 0x21, 0x00


	//----- nvinfo : EIATTR_KPARAM_INFO
	.align		4
.L_13:
        /*0038*/ 	.byte	0x04, 0x17
        /*003a*/ 	.short	(.L_15 - .L_14)
.L_14:
        /*003c*/ 	.word	0x00000000
        /*0040*/ 	.short	0x0000
        /*0042*/ 	.short	0x0000
        /*0044*/ 	.byte	0x00, 0xf5, 0x21, 0x00


	//----- nvinfo : EIATTR_SPARSE_MMA_MASK
	.align		4
.L_15:
        /*0048*/ 	.byte	0x03, 0x50
        /*004a*/ 	.short	0x0000


	//----- nvinfo : EIATTR_MAXREG_COUNT
	.align		4
        /*004c*/ 	.byte	0x03, 0x1b
        /*004e*/ 	.short	0x00ff


	//----- nvinfo : EIATTR_MERCURY_ISA_VERSION
	.align		4
        /*0050*/ 	.byte	0x03, 0x5f
        /*0052*/ 	.short	0x0101


	//----- nvinfo : EIATTR_VRC_CTA_INIT_COUNT
	.align		4
        /*0054*/ 	.byte	0x02, 0x4a
	.zero		1
	.zero		1


	//----- nvinfo : EIATTR_EXIT_INSTR_OFFSETS
	.align		4
        /*0058*/ 	.byte	0x04, 0x1c
        /*005a*/ 	.short	(.L_17 - .L_16)


	//   ....[0]....
.L_16:
        /*005c*/ 	.word	0x00000be0


	//----- nvinfo : EIATTR_CBANK_PARAM_SIZE
	.align		4
.L_17:
        /*0060*/ 	.byte	0x03, 0x19
        /*0062*/ 	.short	0x001c


	//----- nvinfo : EIATTR_PARAM_CBANK
	.align		4
        /*0064*/ 	.byte	0x04, 0x0a
        /*0066*/ 	.short	(.L_19 - .L_18)
	.align		4
.L_18:
        /*0068*/ 	.word	index@(.nv.constant0._Z21calculateCellParallelPbS_PS_i)
        /*006c*/ 	.short	0x0380
        /*006e*/ 	.short	0x001c


	//----- nvinfo : EIATTR_SW_WAR
	.align		4
.L_19:
        /*0070*/ 	.byte	0x04, 0x36
        /*0072*/ 	.short	(.L_21 - .L_20)
.L_20:
        /*0074*/ 	.word	0x00000008
.L_21:


//--------------------- .nv.callgraph             --------------------------
	.section	.nv.callgraph,"",@"SHT_CUDA_CALLGRAPH"
	.align	4
	.sectionentsize	8
	.align		4
        /*0000*/ 	.word	0x00000000
	.align		4
        /*0004*/ 	.word	0xffffffff
	.align		4
        /*0008*/ 	.word	0x00000000
	.align		4
        /*000c*/ 	.word	0xfffffffe
	.align		4
        /*0010*/ 	.word	0x00000000
	.align		4
        /*0014*/ 	.word	0xfffffffd
	.align		4
        /*0018*/ 	.word	0x00000000
	.align		4
        /*001c*/ 	.word	0xfffffffc


//--------------------- .text._Z21calculateCellParallelPbS_PS_i --------------------------
	.section	.text._Z21calculateCellParallelPbS_PS_i,"ax",@progbits
	.align	128
        .global         _Z21calculateCellParallelPbS_PS_i
        .type           _Z21calculateCellParallelPbS_PS_i,@function
        .size           _Z21calculateCellParallelPbS_PS_i,(.L_x_8 - _Z21calculateCellParallelPbS_PS_i)
        .other          _Z21calculateCellParallelPbS_PS_i,@"STO_CUDA_ENTRY STV_DEFAULT"
_Z21calculateCellParallelPbS_PS_i:
.text._Z21calculateCellParallelPbS_PS_i:
[----:B------:R-:W-:Y:S01]  /*0000*/  LDC R1, c[0x0][0x37c] ;  /* 0x0000df00ff017b82 */ /* 0x000fe20000000800 */
[----:B------:R-:W0:Y:S01]  /*0010*/  LDCU UR7, c[0x0][0x398] ;  /* 0x00007300ff0777ac */ /* 0x000e220008000800 */
[----:B------:R-:W-:Y:S01]  /*0020*/  PRMT R0, RZ, 0x7610, R0 ;  /* 0x00007610ff007816 */ /* 0x000fe20000000000 */
[----:B------:R-:W1:Y:S01]  /*0030*/  LDCU.64 UR12, c[0x0][0x358] ;  /* 0x00006b00ff0c77ac */ /* 0x000e620008000a00 */
[----:B0-----:R-:W-:-:S09]  /*0040*/  UISETP.GE.AND UP0, UPT, UR7, 0x1, UPT ;  /* 0x000000010700788c */ /* 0x001fd2000bf06270 */
[----:B-1----:R-:W-:Y:S05]  /*0050*/  BRA.U !UP0, `(.L_x_0) ;  /* 0x0000000908cc7547 */ /* 0x002fea000b800000 */
[----:B------:R-:W0:Y:S01]  /*0060*/  S2R R5, SR_TID.X ;  /* 0x0000000000057919 */ /* 0x000e220000002100 */
[----:B------:R-:W0:Y:S02]  /*0070*/  LDC.64 R2, c[0x0][0x390] ;  /* 0x0000e400ff027b82 */ /* 0x000e240000000a00 */
[----:B0-----:R-:W-:-:S06]  /*0080*/  IMAD.WIDE.U32 R2, R5, 0x8, R2 ;  /* 0x0000000805027825 */ /* 0x001fcc00078e0002 */
[----:B------:R-:W5:Y:S01]  /*0090*/  LDG.E.64 R2, desc[UR12][R2.64] ;  /* 0x0000000c02027981 */ /* 0x000f62000c1e1b00 */
[----:B------:R-:W-:Y:S01]  /*00a0*/  UISETP.GE.U32.AND UP1, UPT, UR7, 0x10, UPT ;  /* 0x000000100700788c */ /* 0x000fe2000bf26070 */
[----:B------:R-:W-:Y:S01]  /*00b0*/  IMAD.MOV.U32 R0, RZ, RZ, RZ ;  /* 0x000000ffff007224 */ /* 0x000fe200078e00ff */
[----:B------:R-:W-:Y:S01]  /*00c0*/  ULOP3.LUT UR10, UR7, 0xf, URZ, 0xc0, !UPT ;  /* 0x0000000f070a7892 */ /* 0x000fe2000f8ec0ff */
[----:B------:R-:W-:-:S03]  /*00d0*/  UMOV UR4, URZ ;  /* 0x000000ff00047c82 */ /* 0x000fc60008000000 */
[----:B------:R-:W-:-:S03]  /*00e0*/  UISETP.NE.AND UP0, UPT, UR10, URZ, UPT ;  /* 0x000000ff0a00728c */ /* 0x000fc6000bf05270 */
[----:B------:R-:W-:Y:S08]  /*00f0*/  BRA.U !UP1, `(.L_x_1) ;  /* 0x0000000509347547 */ /* 0x000ff0000b800000 */
[----:B------:R-:W0:Y:S01]  /*0100*/  LDCU.64 UR8, c[0x0][0x380] ;  /* 0x00007000ff0877ac */ /* 0x000e220008000a00 */
[----:B-----5:R-:W-:Y:S01]  /*0110*/  IADD3 R4, P0, PT, R2, 0x7, RZ ;  /* 0x0000000702047810 */ /* 0x020fe20007f1e0ff */
[----:B------:R-:W-:Y:S01]  /*0120*/  IMAD.MOV.U32 R0, RZ, RZ, RZ ;  /* 0x000000ffff007224 */ /* 0x000fe200078e00ff */
[----:B------:R-:W-:-:S03]  /*0130*/  ULOP3.LUT UR4, UR7, 0x7ffffff0, URZ, 0xc0, !UPT ;  /* 0x7ffffff007047892 */ /* 0x000fc6000f8ec0ff */
[----:B------:R-:W-:Y:S01]  /*0140*/  IMAD.X R5, RZ, RZ, R3, P0 ;  /* 0x000000ffff057224 */ /* 0x000fe200000e0603 */
[----:B0-----:R-:W-:Y:S02]  /*0150*/  UIADD3 UR5, UP1, UPT, UR8, 0x7, URZ ;  /* 0x0000000708057890 */ /* 0x001fe4000ff3e0ff */
[----:B------:R-:W-:Y:S02]  /*0160*/  UIADD3 UR8, UPT, UPT, -UR4, URZ, URZ ;  /* 0x000000ff04087290 */ /* 0x000fe4000fffe1ff */
[----:B------:R-:W-:Y:S02]  /*0170*/  UIADD3.X UR6, UPT, UPT, URZ, UR9, URZ, UP1, !UPT ;  /* 0x00000009ff067290 */ /* 0x000fe40008ffe4ff */
[----:B------:R-:W-:-:S04]  /*0180*/  IMAD.U32 R6, RZ, RZ, UR5 ;  /* 0x00000005ff067e24 */ /* 0x000fc8000f8e00ff */
[----:B------:R-:W-:-:S07]  /*0190*/  IMAD.U32 R7, RZ, RZ, UR6 ;  /* 0x00000006ff077e24 */ /* 0x000fce000f8e00ff */
.L_x_2:
[----:B------:R-:W2:Y:S04]  /*01a0*/  LDG.E.U8 R14, desc[UR12][R6.64+-0x4] ;  /* 0xfffffc0c060e7981 */ /* 0x000ea8000c1e1100 */
[----:B------:R-:W2:Y:S04]  /*01b0*/  LDG.E.U8 R15, desc[UR12][R6.64+-0x5] ;  /* 0xfffffb0c060f7981 */ /* 0x000ea8000c1e1100 */
[----:B------:R-:W3:Y:S04]  /*01c0*/  LDG.E.U8 R16, desc[UR12][R6.64+-0x6] ;  /* 0xfffffa0c06107981 */ /* 0x000ee8000c1e1100 */
[----:B------:R-:W3:Y:S04]  /*01d0*/  LDG.E.U8 R17, desc[UR12][R6.64+-0x7] ;  /* 0xfffff90c06117981 */ /* 0x000ee8000c1e1100 */
[----:B------:R-:W4:Y:S04]  /*01e0*/  LDG.E.U8 R18, desc[UR12][R4.64+-0x4] ;  /* 0xfffffc0c04127981 */ /* 0x000f28000c1e1100 */
[----:B------:R-:W4:Y:S04]  /*01f0*/  LDG.E.U8 R19, desc[UR12][R4.64+-0x5] ;  /* 0xfffffb0c04137981 */ /* 0x000f28000c1e1100 */
[----:B------:R-:W5:Y:S04]  /*0200*/  LDG.E.U8 R20, desc[UR12][R4.64+-0x6] ;  /* 0xfffffa0c04147981 */ /* 0x000f68000c1e1100 */
        /* <DEDUP_REMOVED lines=8> */
[----:B------:R-:W5:Y:S01]  /*0290*/  LDG.E.U8 R9, desc[UR12][R4.64+-0x3] ;  /* 0xfffffd0c04097981 */ /* 0x000f62000c1e1100 */
[----:B--2---:R-:W-:-:S02]  /*02a0*/  PRMT R14, R15, 0x3340, R14 ;  /* 0x000033400f0e7816 */ /* 0x004fc4000000000e */
[----:B---3--:R-:W-:Y:S02]  /*02b0*/  PRMT R17, R17, 0x3340, R16 ;  /* 0x0000334011117816 */ /* 0x008fe40000000010 */
[----:B------:R-:W2:Y:S01]  /*02c0*/  LDG.E.U8 R16, desc[UR12][R4.64+0x4] ;  /* 0x0000040c04107981 */ /* 0x000ea2000c1e1100 */
[----:B----4-:R-:W-:-:S03]  /*02d0*/  PRMT R18, R19, 0x3340, R18 ;  /* 0x0000334013127816 */ /* 0x010fc60000000012 */
[----:B------:R-:W3:Y:S01]  /*02e0*/  LDG.E.U8 R19, desc[UR12][R4.64+0x1] ;  /* 0x0000010c04137981 */ /* 0x000ee2000c1e1100 */
[----:B-----5:R-:W-:Y:S02]  /*02f0*/  PRMT R15, R21, 0x3340, R20 ;  /* 0x00003340150f7816 */ /* 0x020fe40000000014 */
[----:B------:R-:W-:Y:S02]  /*0300*/  PRMT R21, R17, 0x5410, R14 ;  /* 0x0000541011157816 */ /* 0x000fe4000000000e */
[----:B------:R-:W-:Y:S01]  /*0310*/  PRMT R20, R15, 0x5410, R18 ;  /* 0x000054100f147816 */ /* 0x000fe20000000012 */
[----:B------:R-:W4:Y:S01]  /*0320*/  LDG.E.U8 R14, desc[UR12][R6.64+0x2] ;  /* 0x0000020c060e7981 */ /* 0x000f22000c1e1100 */
[----:B------:R-:W-:-:S03]  /*0330*/  PRMT R22, R23, 0x3340, R22 ;  /* 0x0000334017167816 */ /* 0x000fc60000000016 */
[----:B------:R-:W4:Y:S01]  /*0340*/  LDG.E.U8 R15, desc[UR12][R6.64+0x1] ;  /* 0x0000010c060f7981 */ /* 0x000f22000c1e1100 */
[----:B------:R-:W-:-:S03]  /*0350*/  IDP.4A.S8.S8 R0, R21, R20, R0 ;  /* 0x0000001415007226 */ /* 0x000fc60000000600 */
[----:B------:R-:W2:Y:S01]  /*0360*/  LDG.E.U8 R17, desc[UR12][R4.64+0x3] ;  /* 0x0000030c04117981 */ /* 0x000ea2000c1e1100 */
[----:B------:R-:W-:-:S03]  /*0370*/  PRMT R25, R12, 0x3340, R13 ;  /* 0x000033400c197816 */ /* 0x000fc6000000000d */
[----:B------:R-:W3:Y:S04]  /*0380*/  LDG.E.U8 R18, desc[UR12][R4.64+0x2] ;  /* 0x0000020c04127981 */ /* 0x000ee8000c1e1100 */
[----:B------:R-:W5:Y:S01]  /*0390*/  LDG.E.U8 R12, desc[UR12][R6.64+0x4] ;  /* 0x0000040c060c7981 */ /* 0x000f62000c1e1100 */
[----:B------:R-:W-:-:S03]  /*03a0*/  PRMT R25, R25, 0x5410, R22 ;  /* 0x0000541019197816 */ /* 0x000fc60000000016 */
[----:B------:R-:W5:Y:S01]  /*03b0*/  LDG.E.U8 R13, desc[UR12][R6.64+0x3] ;  /* 0x0000030c060d7981 */ /* 0x000f62000c1e1100 */
[----:B------:R-:W-:-:S03]  /*03c0*/  PRMT R24, R8, 0x3340, R11 ;  /* 0x0000334008187816 */ /* 0x000fc6000000000b */
[----:B------:R-:W5:Y:S01]  /*03d0*/  LDG.E.U8 R21, desc[UR12][R6.64+0x8] ;  /* 0x0000080c06157981 */ /* 0x000f62000c1e1100 */
[----:B------:R-:W-:-:S03]  /*03e0*/  PRMT R27, R9, 0x3340, R10 ;  /* 0x00003340091b7816 */ /* 0x000fc6000000000a */
[----:B------:R-:W5:Y:S04]  /*03f0*/  LDG.E.U8 R22, desc[UR12][R6.64+0x7] ;  /* 0x0000070c06167981 */ /* 0x000f68000c1e1100 */
[----:B------:R-:W5:Y:S04]  /*0400*/  LDG.E.U8 R20, desc[UR12][R6.64+0x6] ;  /* 0x0000060c06147981 */ /* 0x000f68000c1e1100 */
[----:B------:R0:W5:Y:S04]  /*0410*/  LDG.E.U8 R23, desc[UR12][R6.64+0x5] ;  /* 0x0000050c06177981 */ /* 0x000168000c1e1100 */
[----:B------:R-:W5:Y:S04]  /*0420*/  LDG.E.U8 R9, desc[UR12][R4.64+0x8] ;  /* 0x0000080c04097981 */ /* 0x000f68000c1e1100 */
[----:B------:R-:W5:Y:S04]  /*0430*/  LDG.E.U8 R10, desc[UR12][R4.64+0x7] ;  /* 0x0000070c040a7981 */ /* 0x000f68000c1e1100 */
[----:B------:R-:W5:Y:S04]  /*0440*/  LDG.E.U8 R8, desc[UR12][R4.64+0x6] ;  /* 0x0000060c04087981 */ /* 0x000f68000c1e1100 */
[----:B------:R1:W5:Y:S01]  /*0450*/  LDG.E.U8 R11, desc[UR12][R4.64+0x5] ;  /* 0x0000050c040b7981 */ /* 0x000362000c1e1100 */
[----:B------:R-:W-:Y:S01]  /*0460*/  UIADD3 UR8, UPT, UPT, UR8, 0x10, URZ ;  /* 0x0000001008087890 */ /* 0x000fe2000fffe0ff */
[----:B------:R-:W-:-:S03]  /*0470*/  PRMT R24, R27, 0x5410, R24 ;  /* 0x000054101b187816 */ /* 0x000fc60000000018 */
[----:B------:R-:W-:Y:S02]  /*0480*/  UISETP.NE.AND UP1, UPT, UR8, URZ, UPT ;  /* 0x000000ff0800728c */ /* 0x000fe4000bf25270 */
[----:B------:R-:W-:Y:S01]  /*0490*/  IDP.4A.S8.S8 R0, R25, R24, R0 ;  /* 0x0000001819007226 */ /* 0x000fe20000000600 */
[----:B0-----:R-:W-:Y:S02]  /*04a0*/  IADD3 R6, P1, PT, R6, 0x10, RZ ;  /* 0x0000001006067810 */ /* 0x001fe40007f3e0ff */
[----:B-1----:R-:W-:-:S03]  /*04b0*/  IADD3 R4, P0, PT, R4, 0x10, RZ ;  /* 0x0000001004047810 */ /* 0x002fc60007f1e0ff */
[----:B------:R-:W-:Y:S02]  /*04c0*/  IMAD.X R7, RZ, RZ, R7, P1 ;  /* 0x000000ffff077224 */ /* 0x000fe400008e0607 */
[----:B------:R-:W-:Y:S01]  /*04d0*/  IMAD.X R5, RZ, RZ, R5, P0 ;  /* 0x000000ffff057224 */ /* 0x000fe200000e0605 */
[----:B----4-:R-:W-:Y:S02]  /*04e0*/  PRMT R15, R15, 0x3340, R14 ;  /* 0x000033400f0f7816 */ /* 0x010fe4000000000e */
[----:B--2---:R-:W-:Y:S02]  /*04f0*/  PRMT R16, R17, 0x3340, R16 ;  /* 0x0000334011107816 */ /* 0x004fe40000000010 */
[----:B---3--:R-:W-:-:S04]  /*0500*/  PRMT R19, R19, 0x3340, R18 ;  /* 0x0000334013137816 */ /* 0x008fc80000000012 */
[----:B------:R-:W-:Y:S02]  /*0510*/  PRMT R16, R19, 0x5410, R16 ;  /* 0x0000541013107816 */ /* 0x000fe40000000010 */
[----:B-----5:R-:W-:-:S04]  /*0520*/  PRMT R12, R13, 0x3340, R12 ;  /* 0x000033400d0c7816 */ /* 0x020fc8000000000c */
[----:B------:R-:W-:Y:S02]  /*0530*/  PRMT R15, R15, 0x5410, R12 ;  /* 0x000054100f0f7816 */ /* 0x000fe4000000000c */
[----:B------:R-:W-:-:S03]  /*0540*/  PRMT R21, R22, 0x3340, R21 ;  /* 0x0000334016157816 */ /* 0x000fc60000000015 */
[----:B------:R-:W-:Y:S01]  /*0550*/  IDP.4A.S8.S8 R0, R15, R16, R0 ;  /* 0x000000100f007226 */ /* 0x000fe20000000600 */
[----:B------:R-:W-:-:S04]  /*0560*/  PRMT R20, R23, 0x3340, R20 ;  /* 0x0000334017147816 */ /* 0x000fc80000000014 */
[----:B------:R-:W-:Y:S02]  /*0570*/  PRMT R21, R20, 0x5410, R21 ;  /* 0x0000541014157816 */ /* 0x000fe40000000015 */
[----:B------:R-:W-:Y:S02]  /*0580*/  PRMT R9, R10, 0x3340, R9 ;  /* 0x000033400a097816 */ /* 0x000fe40000000009 */
[----:B------:R-:W-:-:S04]  /*0590*/  PRMT R8, R11, 0x3340, R8 ;  /* 0x000033400b087816 */ /* 0x000fc80000000008 */
[----:B------:R-:W-:-:S05]  /*05a0*/  PRMT R8, R8, 0x5410, R9 ;  /* 0x0000541008087816 */ /* 0x000fca0000000009 */
[----:B------:R-:W-:Y:S01]  /*05b0*/  IDP.4A.S8.S8 R0, R21, R8, R0 ;  /* 0x0000000815007226 */ /* 0x000fe20000000600 */
[----:B------:R-:W-:Y:S06]  /*05c0*/  BRA.U UP1, `(.L_x_2) ;  /* 0xfffffff901f47547 */ /* 0x000fec000b83ffff */
.L_x_1:
[----:B------:R-:W-:Y:S05]  /*05d0*/  BRA.U !UP0, `(.L_x_3) ;  /* 0x0000000508687547 */ /* 0x000fea000b800000 */
[----:B------:R-:W-:Y:S02]  /*05e0*/  UISETP.GE.U32.AND UP1, UPT, UR10, 0x8, UPT ;  /* 0x000000080a00788c */ /* 0x000fe4000bf26070 */
[----:B------:R-:W-:-:S04]  /*05f0*/  ULOP3.LUT UR11, UR7, 0x7, URZ, 0xc0, !UPT ;  /* 0x00000007070b7892 */ /* 0x000fc8000f8ec0ff */
[----:B------:R-:W-:-:S03]  /*0600*/  UISETP.NE.AND UP0, UPT, UR11, URZ, UPT ;  /* 0x000000ff0b00728c */ /* 0x000fc6000bf05270 */
[----:B------:R-:W-:Y:S08]  /*0610*/  BRA.U !UP1, `(.L_x_4) ;  /* 0x0000000109987547 */ /* 0x000ff0000b800000 */
[----:B------:R-:W0:Y:S01]  /*0620*/  LDCU.64 UR8, c[0x0][0x380] ;  /* 0x00007000ff0877ac */ /* 0x000e220008000a00 */
[----:B-----5:R-:W-:-:S05]  /*0630*/  IADD3 R6, P0, PT, R2, UR4, RZ ;  /* 0x0000000402067c10 */ /* 0x020fca000ff1e0ff */
[----:B------:R-:W-:-:S05]  /*0640*/  IMAD.X R7, RZ, RZ, R3, P0 ;  /* 0x000000ffff077224 */ /* 0x000fca00000e0603 */
[----:B------:R-:W2:Y:S04]  /*0650*/  LDG.E.U8 R12, desc[UR12][R6.64+0x3] ;  /* 0x0000030c060c7981 */ /* 0x000ea8000c1e1100 */
[----:B------:R-:W2:Y:S01]  /*0660*/  LDG.E.U8 R13, desc[UR12][R6.64+0x2] ;  /* 0x0000020c060d7981 */ /* 0x000ea2000c1e1100 */
[----:B0-----:R-:W-:-:S03]  /*0670*/  UIADD3 UR5, UP1, UPT, UR4, UR8, URZ ;  /* 0x0000000804057290 */ /* 0x001fc6000ff3e0ff */
[----:B------:R-:W3:Y:S01]  /*0680*/  LDG.E.U8 R14, desc[UR12][R6.64+0x1] ;  /* 0x0000010c060e7981 */ /* 0x000ee2000c1e1100 */
[----:B------:R-:W-:-:S03]  /*0690*/  UIADD3.X UR6, UPT, UPT, URZ, UR9, URZ, UP1, !UPT ;  /* 0x00000009ff067290 */ /* 0x000fc60008ffe4ff */
[----:B------:R-:W3:Y:S01]  /*06a0*/  LDG.E.U8 R15, desc[UR12][R6.64] ;  /* 0x0000000c060f7981 */ /* 0x000ee2000c1e1100 */
[----:B------:R-:W-:-:S03]  /*06b0*/  IMAD.U32 R4, RZ, RZ, UR5 ;  /* 0x00000005ff047e24 */ /* 0x000fc6000f8e00ff */
[----:B------:R-:W4:Y:S01]  /*06c0*/  LDG.E.U8 R20, desc[UR12][R6.64+0x7] ;  /* 0x0000070c06147981 */ /* 0x000f22000c1e1100 */
[----:B------:R-:W-:-:S03]  /*06d0*/  IMAD.U32 R5, RZ, RZ, UR6 ;  /* 0x00000006ff057e24 */ /* 0x000fc6000f8e00ff */
[----:B------:R-:W4:Y:S04]  /*06e0*/  LDG.E.U8 R21, desc[UR12][R6.64+0x6] ;  /* 0x0000060c06157981 */ /* 0x000f28000c1e1100 */
        /* <DEDUP_REMOVED lines=9> */
[----:B------:R-:W4:Y:S01]  /*0780*/  LDG.E.U8 R19, desc[UR12][R4.64+0x4] ;  /* 0x0000040c04137981 */ /* 0x000f22000c1e1100 */
[----:B------:R-:W-:Y:S01]  /*0790*/  UIADD3 UR4, UPT, UPT, UR4, 0x8, URZ ;  /* 0x0000000804047890 */ /* 0x000fe2000fffe0ff */
[----:B--2---:R-:W-:-:S02]  /*07a0*/  PRMT R12, R13, 0x3340, R12 ;  /* 0x000033400d0c7816 */ /* 0x004fc4000000000c */
[----:B---3--:R-:W-:-:S04]  /*07b0*/  PRMT R15, R15, 0x3340, R14 ;  /* 0x000033400f0f7816 */ /* 0x008fc8000000000e */
[----:B------:R-:W-:Y:S02]  /*07c0*/  PRMT R12, R15, 0x5410, R12 ;  /* 0x000054100f0c7816 */ /* 0x000fe4000000000c */
[----:B----4-:R-:W-:Y:S02]  /*07d0*/  PRMT R20, R21, 0x3340, R20 ;  /* 0x0000334015147816 */ /* 0x010fe40000000014 */
[----:B------:R-:W-:Y:S02]  /*07e0*/  PRMT R8, R9, 0x3340, R8 ;  /* 0x0000334009087816 */ /* 0x000fe40000000008 */
[----:B------:R-:W-:-:S04]  /*07f0*/  PRMT R11, R11, 0x3340, R10 ;  /* 0x000033400b0b7816 */ /* 0x000fc8000000000a */
[----:B------:R-:W-:Y:S02]  /*0800*/  PRMT R11, R11, 0x5410, R8 ;  /* 0x000054100b0b7816 */ /* 0x000fe40000000008 */
[----:B------:R-:W-:-:S03]  /*0810*/  PRMT R23, R23, 0x3340, R22 ;  /* 0x0000334017177816 */ /* 0x000fc60000000016 */
[----:B------:R-:W-:Y:S01]  /*0820*/  IDP.4A.S8.S8 R0, R11, R12, R0 ;  /* 0x0000000c0b007226 */ /* 0x000fe20000000600 */
[----:B------:R-:W-:Y:S02]  /*0830*/  PRMT R20, R23, 0x5410, R20 ;  /* 0x0000541017147816 */ /* 0x000fe40000000014 */
[----:B------:R-:W-:Y:S02]  /*0840*/  PRMT R16, R17, 0x3340, R16 ;  /* 0x0000334011107816 */ /* 0x000fe40000000010 */
[----:B------:R-:W-:-:S04]  /*0850*/  PRMT R19, R19, 0x3340, R18 ;  /* 0x0000334013137816 */ /* 0x000fc80000000012 */
[----:B------:R-:W-:-:S05]  /*0860*/  PRMT R19, R19, 0x5410, R16 ;  /* 0x0000541013137816 */ /* 0x000fca0000000010 */
[----:B------:R-:W-:-:S07]  /*0870*/  IDP.4A.S8.S8 R0, R19, R20, R0 ;  /* 0x0000001413007226 */ /* 0x000fce0000000600 */
.L_x_4:
        /* <DEDUP_REMOVED lines=14> */
[----:B------:R-:W-:Y:S02]  /*0960*/  IMAD.U32 R6, RZ, RZ, UR6 ;  /* 0x00000006ff067e24 */ /* 0x000fe4000f8e00ff */
[----:B------:R-:W-:-:S05]  /*0970*/  IMAD.U32 R7, RZ, RZ, UR7 ;  /* 0x00000007ff077e24 */ /* 0x000fca000f8e00ff */
        /* <DEDUP_REMOVED lines=9> */
[----:B------:R-:W-:-:S04]  /*0a10*/  PRMT R11, R11, 0x3340, R10 ;  /* 0x000033400b0b7816 */ /* 0x000fc8000000000a */
[----:B------:R-:W-:-:S05]  /*0a20*/  PRMT R11, R11, 0x5410, R8 ;  /* 0x000054100b0b7816 */ /* 0x000fca0000000008 */
[----:B------:R-:W-:-:S07]  /*0a30*/  IDP.4A.S8.S8 R0, R11, R12, R0 ;  /* 0x0000000c0b007226 */ /* 0x000fce0000000600 */
.L_x_5:
[----:B------:R-:W-:Y:S05]  /*0a40*/  BRA.U !UP0, `(.L_x_3) ;  /* 0x00000001084c7547 */ /* 0x000fea000b800000 */
[----:B------:R-:W0:Y:S01]  /*0a50*/  LDCU.64 UR6, c[0x0][0x380] ;  /* 0x00007000ff0677ac */ /* 0x000e220008000a00 */
[----:B-----5:R-:W-:Y:S01]  /*0a60*/  IADD3 R2, P0, PT, R2, UR4, RZ ;  /* 0x0000000402027c10 */ /* 0x020fe2000ff1e0ff */
[----:B------:R-:W-:-:S04]  /*0a70*/  UIADD3 UR5, UPT, UPT, -UR5, URZ, URZ ;  /* 0x000000ff05057290 */ /* 0x000fc8000fffe1ff */
[----:B------:R-:W-:Y:S01]  /*0a80*/  IMAD.X R7, RZ, RZ, R3, P0 ;  /* 0x000000ffff077224 */ /* 0x000fe200000e0603 */
[----:B0-----:R-:W-:-:S04]  /*0a90*/  UIADD3 UR6, UP0, UPT, UR4, UR6, URZ ;  /* 0x0000000604067290 */ /* 0x001fc8000ff1e0ff */
[----:B------:R-:W-:-:S12]  /*0aa0*/  UIADD3.X UR4, UPT, UPT, URZ, UR7, URZ, UP0, !UPT ;  /* 0x00000007ff047290 */ /* 0x000fd800087fe4ff */
.L_x_6:
[----:B------:R-:W-:Y:S02]  /*0ab0*/  IMAD.U32 R4, RZ, RZ, UR6 ;  /* 0x00000006ff047e24 */ /* 0x000fe4000f8e00ff */
[----:B------:R-:W-:Y:S02]  /*0ac0*/  IMAD.MOV.U32 R3, RZ, RZ, R7 ;  /* 0x000000ffff037224 */ /* 0x000fe400078e0007 */
[----:B------:R-:W-:-:S04]  /*0ad0*/  IMAD.U32 R5, RZ, RZ, UR4 ;  /* 0x00000004ff057e24 */ /* 0x000fc8000f8e00ff */
[----:B------:R0:W2:Y:S04]  /*0ae0*/  LDG.E.S8 R3, desc[UR12][R2.64] ;  /* 0x0000000c02037981 */ /* 0x0000a8000c1e1300 */
[----:B------:R-:W2:Y:S01]  /*0af0*/  LDG.E.S8 R4, desc[UR12][R4.64] ;  /* 0x0000000c04047981 */ /* 0x000ea2000c1e1300 */
[----:B------:R-:W-:Y:S02]  /*0b00*/  UIADD3 UR6, UP0, UPT, UR6, 0x1, URZ ;  /* 0x0000000106067890 */ /* 0x000fe4000ff1e0ff */
[----:B------:R-:W-:Y:S02]  /*0b10*/  UIADD3 UR5, UPT, UPT, UR5, 0x1, URZ ;  /* 0x0000000105057890 */ /* 0x000fe4000fffe0ff */
[----:B------:R-:W-:Y:S01]  /*0b20*/  UIADD3.X UR4, UPT, UPT, URZ, UR4, URZ, UP0, !UPT ;  /* 0x00000004ff047290 */ /* 0x000fe200087fe4ff */
[----:B0-----:R-:W-:Y:S01]  /*0b30*/  IADD3 R2, P0, PT, R2, 0x1, RZ ;  /* 0x0000000102027810 */ /* 0x001fe20007f1e0ff */
[----:B------:R-:W-:-:S04]  /*0b40*/  UISETP.NE.AND UP0, UPT, UR5, URZ, UPT ;  /* 0x000000ff0500728c */ /* 0x000fc8000bf05270 */
[----:B------:R-:W-:Y:S02]  /*0b50*/  IMAD.X R7, RZ, RZ, R7, P0 ;  /* 0x000000ffff077224 */ /* 0x000fe400000e0607 */
[----:B--2---:R-:W-:-:S03]  /*0b60*/  IMAD R0, R3, R4, R0 ;  /* 0x0000000403007224 */ /* 0x004fc600078e0200 */
[----:B------:R-:W-:Y:S05]  /*0b70*/  BRA.U UP0, `(.L_x_6) ;  /* 0xfffffffd00cc7547 */ /* 0x000fea000b83ffff */
.L_x_3:
[----:B------:R-:W-:-:S07]  /*0b80*/  LOP3.LUT R0, R0, 0x1, RZ, 0xc0, !PT ;  /* 0x0000000100007812 */ /* 0x000fce00078ec0ff */
.L_x_0:
[----:B-----5:R-:W0:Y:S01]  /*0b90*/  S2R R2, SR_TID.X ;  /* 0x0000000000027919 */ /* 0x020e220000002100 */
[----:B------:R-:W0:Y:S02]  /*0ba0*/  LDCU.64 UR4, c[0x0][0x388] ;  /* 0x00007100ff0477ac */ /* 0x000e240008000a00 */
[----:B0-----:R-:W-:-:S05]  /*0bb0*/  IADD3 R2, P0, PT, R2, UR4, RZ ;  /* 0x0000000402027c10 */ /* 0x001fca000ff1e0ff */
[----:B------:R-:W-:-:S05]  /*0bc0*/  IMAD.X R3, RZ, RZ, UR5, P0 ;  /* 0x00000005ff037e24 */ /* 0x000fca00080e06ff */
[----:B------:R-:W-:Y:S01]  /*0bd0*/  STG.E.U8 desc[UR12][R2.64], R0 ;  /* 0x0000000002007986 */ /* 0x000fe2000c10110c */
[----:B------:R-:W-:Y:S05]  /*0be0*/  EXIT ;  /* 0x000000000000794d */ /* 0x000fea0003800000 */
.L_x_7:
[----:B------:R-:W-:-:S00]  /*0bf0*/  BRA `(.L_x_7) ;  /* 0xfffffffc00fc7947 */ /* 0x000fc0000383ffff */
[----:B------:R-:W-:-:S00]  /*0c00*/  NOP ;  /* 0x0000000000007918 */ /* 0x000fc00000000000 */
[----:B------:R-:W-:-:S00]  /*0c10*/  NOP ;  /* 0x0000000000007918 */ /* 0x000fc00000000000 */
[----:B------:R-:W-:-:S00]  /*0c20*/  NOP ;  /* 0x0000000000007918 */ /* 0x000fc00000000000 */
[----:B------:R-:W-:-:S00]  /*0c30*/  NOP ;  /* 0x0000000000007918 */ /* 0x000fc00000000000 */
[----:B------:R-:W-:-:S00]  /*0c40*/  NOP ;  /* 0x0000000000007918 */ /* 0x000fc00000000000 */
[----:B------:R-:W-:-:S00]  /*0c50*/  NOP ;  /* 0x0000000000007918 */ /* 0x000fc00000000000 */
[----:B------:R-:W-:-:S00]  /*0c60*/  NOP ;  /* 0x0000000000007918 */ /* 0x000fc00000000000 */
[----:B------:R-:W-:-:S00]  /*0c70*/  NOP ;  /* 0x0000000000007918 */ /* 0x000fc00000000000 */
.L_x_8:


//--------------------- .nv.shared.reserved.0     --------------------------
	.section	.nv.shared.reserved.0,"aw",@nobits
	.weak		__nv_reservedSMEM_offset_0_alias
	.size		__nv_reservedSMEM_offset_0_alias, 0, 64
	.other		__nv_reservedSMEM_offset_0_alias,@"STO_CUDA_RESERVED_SHARED STV_DEFAULT"
__nv_reservedSMEM_offset_0_alias:
	.zero		0
	.zero		64


//--------------------- .nv.constant0._Z21calculateCellParallelPbS_PS_i --------------------------
	.section	.nv.constant0._Z21calculateCellParallelPbS_PS_i,"a",@progbits
	.sectionflags	@""
	.align	4
.nv.constant0._Z21calculateCellParallelPbS_PS_i:
	.zero		924


//--------------------- SYMBOLS --------------------------

	.type		.nv.reservedSmem.offset0,@object
	.size		.nv.reservedSmem.offset0,0x4
